	.headerflags	@"EF_CUDA_TEXMODE_UNIFIED EF_CUDA_64BIT_ADDRESS EF_CUDA_ACCELERATORS EF_CUDA_SM90 EF_CUDA_VIRTUAL_SM(EF_CUDA_SM90)"
	.elftype	@"ET_EXEC"


//--------------------- .nv.info                  --------------------------
	.section	.nv.info,"",@"SHT_CUDA_INFO"
	.align	4


	//----- nvinfo : EIATTR_REGCOUNT
	.align		4
        /*0000*/ 	.byte	0x04, 0x2f
        /*0002*/ 	.short	(.L_1 - .L_0)
	.align		4
.L_0:
        /*0004*/ 	.word	index@(triton_poi_fused_dot_3)
        /*0008*/ 	.word	0x00000010


	//----- nvinfo : EIATTR_MIN_STACK_SIZE
	.align		4
.L_1:
        /*000c*/ 	.byte	0x04, 0x12
        /*000e*/ 	.short	(.L_3 - .L_2)
	.align		4
.L_2:
        /*0010*/ 	.word	index@(triton_poi_fused_dot_3)
        /*0014*/ 	.word	0x00000000


	//----- nvinfo : EIATTR_FRAME_SIZE
	.align		4
.L_3:
        /*0018*/ 	.byte	0x04, 0x11
        /*001a*/ 	.short	(.L_5 - .L_4)
	.align		4
.L_4:
        /*001c*/ 	.word	index@(triton_poi_fused_dot_3)
        /*0020*/ 	.word	0x00000000


	//----- nvinfo : EIATTR_MIN_STACK_SIZE
	.align		4
.L_5:
        /*0024*/ 	.byte	0x04, 0x12
        /*0026*/ 	.short	(.L_7 - .L_6)
	.align		4
.L_6:
        /*0028*/ 	.word	index@(triton_poi_fused_dot_3)
        /*002c*/ 	.word	0x00000000
.L_7:


//--------------------- .nv.info.triton_poi_fused_dot_3 --------------------------
	.section	.nv.info.triton_poi_fused_dot_3,"",@"SHT_CUDA_INFO"
	.sectionflags	@""
	.align	4


	//----- nvinfo : EIATTR_CUDA_API_VERSION
	.align		4
        /*0000*/ 	.byte	0x04, 0x37
        /*0002*/ 	.short	(.L_9 - .L_8)
.L_8:
        /*0004*/ 	.word	0x0000007c


	//----- nvinfo : EIATTR_KPARAM_INFO
	.align		4
.L_9:
        /*0008*/ 	.byte	0x04, 0x17
        /*000a*/ 	.short	(.L_11 - .L_10)
.L_10:
        /*000c*/ 	.word	0x00000000
        /*0010*/ 	.short	0x0002
        /*0012*/ 	.short	0x0010
        /*0014*/ 	.byte	0x00, 0xf4, 0x21, 0x00


	//----- nvinfo : EIATTR_KPARAM_INFO
	.align		4
.L_11:
        /*0018*/ 	.byte	0x04, 0x17
        /*001a*/ 	.short	(.L_13 - .L_12)
.L_12:
        /*001c*/ 	.word	0x00000000
        /*0020*/ 	.short	0x0001
        /*0022*/ 	.short	0x0008
        /*0024*/ 	.byte	0x00, 0xf4, 0x21, 0x00


	//----- nvinfo : EIATTR_KPARAM_INFO
	.align		4
.L_13:
        /*0028*/ 	.byte	0x04, 0x17
        /*002a*/ 	.short	(.L_15 - .L_14)
.L_14:
        /*002c*/ 	.word	0x00000000
        /*0030*/ 	.short	0x0000
        /*0032*/ 	.short	0x0000
        /*0034*/ 	.byte	0x00, 0xf4, 0x21, 0x00


	//----- nvinfo : EIATTR_SPARSE_MMA_MASK
	.align		4
.L_15:
        /*0038*/ 	.byte	0x03, 0x50
        /*003a*/ 	.short	0x0000


	//----- nvinfo : EIATTR_MAXREG_COUNT
	.align		4
        /*003c*/ 	.byte	0x03, 0x1b
        /*003e*/ 	.short	0x00ff


	//----- nvinfo : EIATTR_EXIT_INSTR_OFFSETS
	.align		4
        /*0040*/ 	.byte	0x04, 0x1c
        /*0042*/ 	.short	(.L_17 - .L_16)


	//   ....[0]....
.L_16:
        /*0044*/ 	.word	0x000000e0


	//   ....[1]....
        /*0048*/ 	.word	0x00000150


	//----- nvinfo : EIATTR_REQNTID
	.align		4
.L_17:
        /*004c*/ 	.byte	0x04, 0x10
        /*004e*/ 	.short	(.L_19 - .L_18)
.L_18:
        /*0050*/ 	.word	0x00000020
        /*0054*/ 	.word	0x00000001
        /*0058*/ 	.word	0x00000001


	//----- nvinfo : EIATTR_CBANK_PARAM_SIZE
	.align		4
.L_19:
        /*005c*/ 	.byte	0x03, 0x19
        /*005e*/ 	.short	0x0018


	//----- nvinfo : EIATTR_PARAM_CBANK
	.align		4
        /*0060*/ 	.byte	0x04, 0x0a
        /*0062*/ 	.short	(.L_21 - .L_20)
	.align		4
.L_20:
        /*0064*/ 	.word	index@(.nv.constant0.triton_poi_fused_dot_3)
        /*0068*/ 	.short	0x0210
        /*006a*/ 	.short	0x0018


	//----- nvinfo : EIATTR_SW_WAR
	.align		4
.L_21:
        /*006c*/ 	.byte	0x04, 0x36
        /*006e*/ 	.short	(.L_23 - .L_22)
.L_22:
        /*0070*/ 	.word	0x00000008
.L_23:


//--------------------- .nv.callgraph             --------------------------
	.section	.nv.callgraph,"",@"SHT_CUDA_CALLGRAPH"
	.align	4
	.sectionentsize	8
	.align		4
        /*0000*/ 	.word	0x00000000
	.align		4
        /*0004*/ 	.word	0xffffffff
	.align		4
        /*0008*/ 	.word	0x00000000
	.align		4
        /*000c*/ 	.word	0xfffffffe
	.align		4
        /*0010*/ 	.word	0x00000000
	.align		4
        /*0014*/ 	.word	0xfffffffd
	.align		4
        /*0018*/ 	.word	0x00000000
	.align		4
        /*001c*/ 	.word	0xfffffffc


//--------------------- .text.triton_poi_fused_dot_3 --------------------------
	.section	.text.triton_poi_fused_dot_3,"ax",@progbits
	.align	128
        .global         triton_poi_fused_dot_3
        .type           triton_poi_fused_dot_3,@function
        .size           triton_poi_fused_dot_3,(.L_x_1 - triton_poi_fused_dot_3)
        .other          triton_poi_fused_dot_3,@"STO_CUDA_ENTRY STV_DEFAULT"
triton_poi_fused_dot_3:
.text.triton_poi_fused_dot_3:
[----:B------:R-:W0:Y:S02]  /*0000*/  LDC R1, c[0x0][0x28] ;  /* 0x00000a00ff017b82 */ /* 0x000e240000000800 */
[----:B------:R-:W1:Y:S01]  /*0010*/  LDC.64 R2, c[0x0][0x210] ;  /* 0x00008400ff027b82 */ /* 0x000e620000000a00 */
[----:B------:R-:W-:-:S07]  /*0020*/  ULDC.64 UR4, c[0x0][0x208] ;  /* 0x0000820000047ab9 */ /* 0x000fce0000000a00 */
[----:B------:R-:W2:Y:S01]  /*0030*/  LDC.64 R4, c[0x0][0x218] ;  /* 0x00008600ff047b82 */ /* 0x000ea20000000a00 */
[----:B-1----:R1:W5:Y:S04]  /*0040*/  LDG.E R6, desc[UR4][R2.64+0x4] ;  /* 0x0000040402067981 */ /* 0x002368000c1e1900 */
[----:B------:R1:W5:Y:S04]  /*0050*/  LDG.E R0, desc[UR4][R2.64] ;  /* 0x0000000402007981 */ /* 0x000368000c1e1900 */
[----:B--2---:R1:W5:Y:S04]  /*0060*/  LDG.E R9, desc[UR4][R4.64+0x4] ;  /* 0x0000040404097981 */ /* 0x004368000c1e1900 */
[----:B------:R1:W5:Y:S04]  /*0070*/  LDG.E R7, desc[UR4][R4.64] ;  /* 0x0000000404077981 */ /* 0x000368000c1e1900 */
[----:B------:R1:W5:Y:S04]  /*0080*/  LDG.E R8, desc[UR4][R2.64+0x8] ;  /* 0x0000080402087981 */ /* 0x000368000c1e1900 */
[----:B------:R1:W5:Y:S04]  /*0090*/  LDG.E R11, desc[UR4][R4.64+0x8] ;  /* 0x00000804040b7981 */ /* 0x000368000c1e1900 */
[----:B------:R1:W5:Y:S04]  /*00a0*/  LDG.E R10, desc[UR4][R2.64+0xc] ;  /* 0x00000c04020a7981 */ /* 0x000368000c1e1900 */
[----:B------:R1:W5:Y:S01]  /*00b0*/  LDG.E R13, desc[UR4][R4.64+0xc] ;  /* 0x00000c04040d7981 */ /* 0x000362000c1e1900 */
[----:B------:R-:W2:Y:S02]  /*00c0*/  S2R R12, SR_TID.X ;  /* 0x00000000000c7919 */ /* 0x000ea40000002100 */
[----:B--2---:R-:W-:-:S13]  /*00d0*/  LOP3.LUT P0, RZ, R12, 0x1f, RZ, 0xc0, !PT ;  /* 0x0000001f0cff7812 */ /* 0x004fda000780c0ff */
[----:B-1----:R-:W-:Y:S05]  /*00e0*/  @P0 EXIT ;  /* 0x000000000000094d */ /* 0x002fea0003800000 */
[----:B------:R-:W0:Y:S01]  /*00f0*/  LDC.64 R2, c[0x0][0x220] ;  /* 0x00008800ff027b82 */ /* 0x000e220000000a00 */
[----:B-----5:R-:W-:-:S04]  /*0100*/  FMUL R9, R6, R9 ;  /* 0x0000000906097220 */ /* 0x020fc80000400000 */
[----:B------:R-:W-:-:S04]  /*0110*/  FFMA R7, R0, R7, R9 ;  /* 0x0000000700077223 */ /* 0x000fc80000000009 */
[----:B------:R-:W-:-:S04]  /*0120*/  FFMA R7, R8, R11, R7 ;  /* 0x0000000b08077223 */ /* 0x000fc80000000007 */
[----:B------:R-:W-:-:S05]  /*0130*/  FFMA R7, R10, R13, R7 ;  /* 0x0000000d0a077223 */ /* 0x000fca0000000007 */
[----:B0-----:R-:W-:Y:S01]  /*0140*/  STG.E desc[UR4][R2.64], R7 ;  /* 0x0000000702007986 */ /* 0x001fe2000c101904 */
[----:B------:R-:W-:Y:S05]  /*0150*/  EXIT ;  /* 0x000000000000794d */ /* 0x000fea0003800000 */
.L_x_0:
[----:B------:R-:W-:-:S00]  /*0160*/  BRA `(.L_x_0) ;  /* 0xfffffffc00fc7947 */ /* 0x000fc0000383ffff */
[----:B------:R-:W-:-:S00]  /*0170*/  NOP ;  /* 0x0000000000007918 */ /* 0x000fc00000000000 */
        /* <DEDUP_REMOVED lines=8> */
.L_x_1:


//--------------------- .nv.constant0.triton_poi_fused_dot_3 --------------------------
	.section	.nv.constant0.triton_poi_fused_dot_3,"a",@progbits
	.sectionflags	@""
	.align	4
.nv.constant0.triton_poi_fused_dot_3:
	.zero		552
